//
// Generated by NVIDIA NVVM Compiler
//
// Compiler Build ID: CL-36424714
// Cuda compilation tools, release 13.0, V13.0.88
// Based on NVVM 20.0.0
//

.version 9.0
.target sm_100
.address_size 64

	// .globl	_Z9blockSortPii
.extern .shared .align 16 .b8 s[];

.visible .entry _Z9blockSortPii(
	.param .u64 .ptr .align 1 _Z9blockSortPii_param_0,
	.param .u32 _Z9blockSortPii_param_1
)
{
	.reg .pred 	%p<11>;
	.reg .b32 	%r<34>;
	.reg .b64 	%rd<5>;

	ld.param.u64 	%rd2, [_Z9blockSortPii_param_0];
	ld.param.u32 	%r20, [_Z9blockSortPii_param_1];
	cvta.to.global.u64 	%rd3, %rd2;
	mov.u32 	%r1, %tid.x;
	mov.u32 	%r22, %ctaid.x;
	mov.u32 	%r2, %ntid.x;
	mad.lo.s32 	%r3, %r22, %r2, %r1;
	setp.ge.s32 	%p1, %r3, %r20;
	mul.wide.s32 	%rd4, %r3, 4;
	add.s64 	%rd1, %rd3, %rd4;
	mov.b32 	%r31, 2147483647;
	@%p1 bra 	$L__BB0_2;
	ld.global.u32 	%r31, [%rd1];
$L__BB0_2:
	shl.b32 	%r23, %r1, 2;
	mov.u32 	%r24, s;
	add.s32 	%r6, %r24, %r23;
	st.shared.u32 	[%r6], %r31;
	bar.sync 	0;
	setp.lt.u32 	%p2, %r2, 2;
	@%p2 bra 	$L__BB0_14;
	mov.b32 	%r32, 2;
$L__BB0_4:
	shr.s32 	%r33, %r32, 1;
	setp.lt.s32 	%p3, %r33, 1;
	@%p3 bra 	$L__BB0_13;
	and.b32  	%r9, %r32, %r1;
$L__BB0_6:
	mov.u32 	%r10, %r33;
	xor.b32  	%r11, %r10, %r1;
	setp.le.s32 	%p4, %r11, %r1;
	@%p4 bra 	$L__BB0_12;
	setp.ne.s32 	%p5, %r9, 0;
	@%p5 bra 	$L__BB0_10;
	ld.shared.u32 	%r12, [%r6];
	shl.b32 	%r28, %r11, 2;
	add.s32 	%r13, %r24, %r28;
	ld.shared.u32 	%r14, [%r13];
	setp.le.s32 	%p7, %r12, %r14;
	@%p7 bra 	$L__BB0_12;
	st.shared.u32 	[%r6], %r14;
	st.shared.u32 	[%r13], %r12;
	bra.uni 	$L__BB0_12;
$L__BB0_10:
	ld.shared.u32 	%r15, [%r6];
	shl.b32 	%r26, %r11, 2;
	add.s32 	%r16, %r24, %r26;
	ld.shared.u32 	%r17, [%r16];
	setp.ge.s32 	%p6, %r15, %r17;
	@%p6 bra 	$L__BB0_12;
	st.shared.u32 	[%r6], %r17;
	st.shared.u32 	[%r16], %r15;
$L__BB0_12:
	bar.sync 	0;
	shr.u32 	%r33, %r10, 1;
	setp.gt.u32 	%p8, %r10, 1;
	@%p8 bra 	$L__BB0_6;
$L__BB0_13:
	shl.b32 	%r32, %r32, 1;
	setp.le.u32 	%p9, %r32, %r2;
	@%p9 bra 	$L__BB0_4;
$L__BB0_14:
	setp.ge.s32 	%p10, %r3, %r20;
	@%p10 bra 	$L__BB0_16;
	ld.shared.u32 	%r30, [%r6];
	st.global.u32 	[%rd1], %r30;
$L__BB0_16:
	ret;

}
	// .globl	_Z11mergeKernelPiS_ii
.visible .entry _Z11mergeKernelPiS_ii(
	.param .u64 .ptr .align 1 _Z11mergeKernelPiS_ii_param_0,
	.param .u64 .ptr .align 1 _Z11mergeKernelPiS_ii_param_1,
	.param .u32 _Z11mergeKernelPiS_ii_param_2,
	.param .u32 _Z11mergeKernelPiS_ii_param_3
)
{
	.reg .pred 	%p<20>;
	.reg .b32 	%r<101>;
	.reg .b64 	%rd<31>;

	ld.param.u64 	%rd7, [_Z11mergeKernelPiS_ii_param_0];
	ld.param.u64 	%rd8, [_Z11mergeKernelPiS_ii_param_1];
	ld.param.u32 	%r49, [_Z11mergeKernelPiS_ii_param_2];
	ld.param.u32 	%r50, [_Z11mergeKernelPiS_ii_param_3];
	cvta.to.global.u64 	%rd1, %rd8;
	cvta.to.global.u64 	%rd2, %rd7;
	mov.u32 	%r51, %ctaid.x;
	mov.u32 	%r52, %ntid.x;
	mov.u32 	%r53, %tid.x;
	mad.lo.s32 	%r54, %r51, %r52, %r53;
	mul.lo.s32 	%r55, %r54, %r49;
	shl.b32 	%r80, %r55, 1;
	setp.ge.s32 	%p1, %r80, %r50;
	@%p1 bra 	$L__BB1_16;
	add.s32 	%r56, %r80, %r49;
	min.s32 	%r2, %r56, %r50;
	add.s32 	%r57, %r56, %r49;
	min.s32 	%r3, %r57, %r50;
	setp.lt.s32 	%p2, %r49, 1;
	setp.ge.s32 	%p3, %r56, %r3;
	or.pred  	%p4, %p2, %p3;
	mov.u32 	%r81, %r2;
	mov.u32 	%r89, %r80;
	@%p4 bra 	$L__BB1_2;
	bra.uni 	$L__BB1_17;
$L__BB1_2:
	setp.ge.s32 	%p10, %r80, %r2;
	@%p10 bra 	$L__BB1_9;
	sub.s32 	%r66, %r2, %r80;
	and.b32  	%r7, %r66, 3;
	setp.eq.s32 	%p11, %r7, 0;
	mov.u32 	%r87, %r80;
	@%p11 bra 	$L__BB1_6;
	neg.s32 	%r83, %r7;
	mov.u32 	%r87, %r80;
$L__BB1_5:
	.pragma "nounroll";
	mul.wide.s32 	%rd15, %r89, 4;
	add.s64 	%rd16, %rd1, %rd15;
	mul.wide.s32 	%rd17, %r87, 4;
	add.s64 	%rd18, %rd2, %rd17;
	add.s32 	%r87, %r87, 1;
	ld.global.u32 	%r67, [%rd18];
	add.s32 	%r89, %r89, 1;
	st.global.u32 	[%rd16], %r67;
	add.s32 	%r83, %r83, 1;
	setp.ne.s32 	%p12, %r83, 0;
	@%p12 bra 	$L__BB1_5;
$L__BB1_6:
	sub.s32 	%r68, %r80, %r2;
	setp.gt.u32 	%p13, %r68, -4;
	@%p13 bra 	$L__BB1_9;
	add.s64 	%rd3, %rd2, 8;
	sub.s32 	%r95, %r87, %r2;
	add.s64 	%rd4, %rd1, 8;
$L__BB1_8:
	mul.wide.s32 	%rd19, %r87, 4;
	add.s64 	%rd20, %rd3, %rd19;
	mul.wide.s32 	%rd21, %r89, 4;
	add.s64 	%rd22, %rd4, %rd21;
	ld.global.u32 	%r69, [%rd20+-8];
	st.global.u32 	[%rd22+-8], %r69;
	ld.global.u32 	%r70, [%rd20+-4];
	st.global.u32 	[%rd22+-4], %r70;
	ld.global.u32 	%r71, [%rd20];
	st.global.u32 	[%rd22], %r71;
	add.s32 	%r87, %r87, 4;
	ld.global.u32 	%r72, [%rd20+4];
	add.s32 	%r89, %r89, 4;
	st.global.u32 	[%rd22+4], %r72;
	add.s32 	%r95, %r95, 4;
	setp.eq.s32 	%p14, %r95, 0;
	@%p14 bra 	$L__BB1_9;
	bra.uni 	$L__BB1_8;
$L__BB1_9:
	setp.ge.s32 	%p15, %r81, %r3;
	@%p15 bra 	$L__BB1_16;
	sub.s32 	%r73, %r3, %r81;
	and.b32  	%r26, %r73, 3;
	setp.eq.s32 	%p16, %r26, 0;
	mov.u32 	%r94, %r81;
	@%p16 bra 	$L__BB1_13;
	neg.s32 	%r90, %r26;
	mov.u32 	%r94, %r81;
$L__BB1_12:
	.pragma "nounroll";
	mul.wide.s32 	%rd23, %r89, 4;
	add.s64 	%rd24, %rd1, %rd23;
	mul.wide.s32 	%rd25, %r94, 4;
	add.s64 	%rd26, %rd2, %rd25;
	add.s32 	%r94, %r94, 1;
	ld.global.u32 	%r74, [%rd26];
	add.s32 	%r89, %r89, 1;
	st.global.u32 	[%rd24], %r74;
	add.s32 	%r90, %r90, 1;
	setp.ne.s32 	%p17, %r90, 0;
	@%p17 bra 	$L__BB1_12;
$L__BB1_13:
	sub.s32 	%r75, %r81, %r3;
	setp.gt.u32 	%p18, %r75, -4;
	@%p18 bra 	$L__BB1_16;
	add.s64 	%rd5, %rd2, 8;
	sub.s32 	%r98, %r94, %r3;
	add.s64 	%rd6, %rd1, 8;
$L__BB1_15:
	mul.wide.s32 	%rd27, %r94, 4;
	add.s64 	%rd28, %rd5, %rd27;
	mul.wide.s32 	%rd29, %r89, 4;
	add.s64 	%rd30, %rd6, %rd29;
	ld.global.u32 	%r76, [%rd28+-8];
	st.global.u32 	[%rd30+-8], %r76;
	ld.global.u32 	%r77, [%rd28+-4];
	st.global.u32 	[%rd30+-4], %r77;
	ld.global.u32 	%r78, [%rd28];
	st.global.u32 	[%rd30], %r78;
	add.s32 	%r94, %r94, 4;
	ld.global.u32 	%r79, [%rd28+4];
	add.s32 	%r89, %r89, 4;
	st.global.u32 	[%rd30+4], %r79;
	add.s32 	%r98, %r98, 4;
	setp.ne.s32 	%p19, %r98, 0;
	@%p19 bra 	$L__BB1_15;
$L__BB1_16:
	ret;
$L__BB1_17:
	mul.wide.s32 	%rd9, %r80, 4;
	add.s64 	%rd10, %rd2, %rd9;
	ld.global.u32 	%r58, [%rd10];
	mul.wide.s32 	%rd11, %r81, 4;
	add.s64 	%rd12, %rd2, %rd11;
	ld.global.u32 	%r60, [%rd12];
	setp.ge.s32 	%p5, %r58, %r60;
	setp.lt.s32 	%p6, %r58, %r60;
	selp.u32 	%r62, 1, 0, %p6;
	add.s32 	%r80, %r80, %r62;
	selp.u32 	%r63, 1, 0, %p5;
	add.s32 	%r81, %r81, %r63;
	min.s32 	%r64, %r58, %r60;
	add.s32 	%r24, %r89, 1;
	mul.wide.s32 	%rd13, %r89, 4;
	add.s64 	%rd14, %rd1, %rd13;
	st.global.u32 	[%rd14], %r64;
	setp.lt.s32 	%p7, %r80, %r2;
	setp.lt.s32 	%p8, %r81, %r3;
	and.pred  	%p9, %p7, %p8;
	mov.u32 	%r89, %r24;
	@%p9 bra 	$L__BB1_17;
	bra.uni 	$L__BB1_2;

}


// ===== COMPILED SASS (sm_100) =====

	.target	sm_100

	.elftype	@"ET_EXEC"


//--------------------- .note.nv.tkinfo           --------------------------
	.section	.note.nv.tkinfo,"",@"SHT_NOTE"
	.sectionflags	@"SHF_NOTE_NV_TKINFO"
	.tkinfo
        /*0018*/ 	.word	0x00000002
        /*0030*/ 	.string	""
        /*0030*/ 	.string	"ptxas"
        /*0030*/ 	.string	"Cuda compilation tools, release 13.0, V13.0.88"
        /*0030*/ 	.string	"Build cuda_13.0.r13.0/compiler.36424714_0"
        /*0030*/ 	.string	"-arch sm_100 -m 64 "



//--------------------- .note.nv.cuinfo           --------------------------
	.section	.note.nv.cuinfo,"",@"SHT_NOTE"
	.sectionflags	@"SHF_NOTE_NV_CUINFO"
        /*0018*/ 	.short	0x0002
        /*001a*/ 	.short	0x0064
        /*001c*/ 	.short	0x0082
	.zero		2


//--------------------- .nv.info                  --------------------------
	.section	.nv.info,"",@"SHT_CUDA_INFO"
	.align	4


	//----- nvinfo : EIATTR_REGCOUNT
	.align		4
        /*0000*/ 	.byte	0x04, 0x2f
        /*0002*/ 	.short	(.L_1 - .L_0)
	.align		4
.L_0:
        /*0004*/ 	.word	index@(_Z9blockSortPii)
        /*0008*/ 	.word	0x0000000e


	//----- nvinfo : EIATTR_FRAME_SIZE
	.align		4
.L_1:
        /*000c*/ 	.byte	0x04, 0x11
        /*000e*/ 	.short	(.L_3 - .L_2)
	.align		4
.L_2:
        /*0010*/ 	.word	index@(_Z9blockSortPii)
        /*0014*/ 	.word	0x00000000


	//----- nvinfo : EIATTR_REGCOUNT
	.align		4
.L_3:
        /*0018*/ 	.byte	0x04, 0x2f
        /*001a*/ 	.short	(.L_5 - .L_4)
	.align		4
.L_4:
        /*001c*/ 	.word	index@(_Z11mergeKernelPiS_ii)
        /*0020*/ 	.word	0x00000018


	//----- nvinfo : EIATTR_FRAME_SIZE
	.align		4
.L_5:
        /*0024*/ 	.byte	0x04, 0x11
        /*0026*/ 	.short	(.L_7 - .L_6)
	.align		4
.L_6:
        /*0028*/ 	.word	index@(_Z11mergeKernelPiS_ii)
        /*002c*/ 	.word	0x00000000


	//----- nvinfo : EIATTR_MIN_STACK_SIZE
	.align		4
.L_7:
        /*0030*/ 	.byte	0x04, 0x12
        /*0032*/ 	.short	(.L_9 - .L_8)
	.align		4
.L_8:
        /*0034*/ 	.word	index@(_Z11mergeKernelPiS_ii)
        /*0038*/ 	.word	0x00000000


	//----- nvinfo : EIATTR_MIN_STACK_SIZE
	.align		4
.L_9:
        /*003c*/ 	.byte	0x04, 0x12
        /*003e*/ 	.short	(.L_11 - .L_10)
	.align		4
.L_10:
        /*0040*/ 	.word	index@(_Z9blockSortPii)
        /*0044*/ 	.word	0x00000000
.L_11:


//--------------------- .nv.compat                --------------------------
	.section	.nv.compat,"",@"SHT_CUDA_COMPAT_INFO"
	.align	4
        /*0000*/ 	.byte	0x02, 0x09, 0x00, 0x00, 0x02, 0x02, 0x01, 0x00, 0x02, 0x05, 0x05, 0x00, 0x03, 0x07, 0x01, 0x01
        /*0010*/ 	.byte	0x02, 0x03, 0x00, 0x00, 0x02, 0x06, 0x01, 0x00, 0x04, 0x0b, 0x08, 0x00, 0x09, 0x00, 0x00, 0x00
        /*0020*/ 	.byte	0x00, 0x00, 0x00, 0x00


//--------------------- .nv.info._Z11mergeKernelPiS_ii --------------------------
	.section	.nv.info._Z11mergeKernelPiS_ii,"",@"SHT_CUDA_INFO"
	.sectionflags	@""
	.align	4


	//----- nvinfo : EIATTR_CUDA_API_VERSION
	.align		4
        /*0000*/ 	.byte	0x04, 0x37
        /*0002*/ 	.short	(.L_13 - .L_12)
.L_12:
        /*0004*/ 	.word	0x00000082


	//----- nvinfo : EIATTR_KPARAM_INFO
	.align		4
.L_13:
        /*0008*/ 	.byte	0x04, 0x17
        /*000a*/ 	.short	(.L_15 - .L_14)
.L_14:
        /*000c*/ 	.word	0x00000000
        /*0010*/ 	.short	0x0003
        /*0012*/ 	.short	0x0014
        /*0014*/ 	.byte	0x00, 0xf0, 0x11, 0x00


	//----- nvinfo : EIATTR_KPARAM_INFO
	.align		4
.L_15:
        /*0018*/ 	.byte	0x04, 0x17
        /*001a*/ 	.short	(.L_17 - .L_16)
.L_16:
        /*001c*/ 	.word	0x00000000
        /*0020*/ 	.short	0x0002
        /*0022*/ 	.short	0x0010
        /*0024*/ 	.byte	0x00, 0xf0, 0x11, 0x00


	//----- nvinfo : EIATTR_KPARAM_INFO
	.align		4
.L_17:
        /*0028*/ 	.byte	0x04, 0x17
        /*002a*/ 	.short	(.L_19 - .L_18)
.L_18:
        /*002c*/ 	.word	0x00000000
        /*0030*/ 	.short	0x0001
        /*0032*/ 	.short	0x0008
        /*0034*/ 	.byte	0x00, 0xf5, 0x21, 0x00


	//----- nvinfo : EIATTR_KPARAM_INFO
	.align		4
.L_19:
        /*0038*/ 	.byte	0x04, 0x17
        /*003a*/ 	.short	(.L_21 - .L_20)
.L_20:
        /*003c*/ 	.word	0x00000000
        /*0040*/ 	.short	0x0000
        /*0042*/ 	.short	0x0000
        /*0044*/ 	.byte	0x00, 0xf5, 0x21, 0x00


	//----- nvinfo : EIATTR_SPARSE_MMA_MASK
	.align		4
.L_21:
        /*0048*/ 	.byte	0x03, 0x50
        /*004a*/ 	.short	0x0000


	//----- nvinfo : EIATTR_MAXREG_COUNT
	.align		4
        /*004c*/ 	.byte	0x03, 0x1b
        /*004e*/ 	.short	0x00ff


	//----- nvinfo : EIATTR_MERCURY_ISA_VERSION
	.align		4
        /*0050*/ 	.byte	0x03, 0x5f
        /*0052*/ 	.short	0x0101


	//----- nvinfo : EIATTR_VRC_CTA_INIT_COUNT
	.align		4
        /*0054*/ 	.byte	0x02, 0x4a
	.zero		1
	.zero		1


	//----- nvinfo : EIATTR_EXIT_INSTR_OFFSETS
	.align		4
        /*0058*/ 	.byte	0x04, 0x1c
        /*005a*/ 	.short	(.L_23 - .L_22)


	//   ....[0]....
.L_22:
        /*005c*/ 	.word	0x00000090


	//   ....[1]....
        /*0060*/ 	.word	0x00000590


	//   ....[2]....
        /*0064*/ 	.word	0x000006f0


	//   ....[3]....
        /*0068*/ 	.word	0x00000890


	//----- nvinfo : EIATTR_CRS_STACK_SIZE
	.align		4
.L_23:
        /*006c*/ 	.byte	0x04, 0x1e
        /*006e*/ 	.short	(.L_25 - .L_24)
.L_24:
        /*0070*/ 	.word	0x00000000


	//----- nvinfo : EIATTR_CBANK_PARAM_SIZE
	.align		4
.L_25:
        /*0074*/ 	.byte	0x03, 0x19
        /*0076*/ 	.short	0x0018


	//----- nvinfo : EIATTR_PARAM_CBANK
	.align		4
        /*0078*/ 	.byte	0x04, 0x0a
        /*007a*/ 	.short	(.L_27 - .L_26)
	.align		4
.L_26:
        /*007c*/ 	.word	index@(.nv.constant0._Z11mergeKernelPiS_ii)
        /*0080*/ 	.short	0x0380
        /*0082*/ 	.short	0x0018


	//----- nvinfo : EIATTR_SW_WAR
	.align		4
.L_27:
        /*0084*/ 	.byte	0x04, 0x36
        /*0086*/ 	.short	(.L_29 - .L_28)
.L_28:
        /*0088*/ 	.word	0x00000008
.L_29:


//--------------------- .nv.info._Z9blockSortPii  --------------------------
	.section	.nv.info._Z9blockSortPii,"",@"SHT_CUDA_INFO"
	.sectionflags	@""
	.align	4


	//----- nvinfo : EIATTR_CUDA_API_VERSION
	.align		4
        /*0000*/ 	.byte	0x04, 0x37
        /*0002*/ 	.short	(.L_31 - .L_30)
.L_30:
        /*0004*/ 	.word	0x00000082


	//----- nvinfo : EIATTR_KPARAM_INFO
	.align		4
.L_31:
        /*0008*/ 	.byte	0x04, 0x17
        /*000a*/ 	.short	(.L_33 - .L_32)
.L_32:
        /*000c*/ 	.word	0x00000000
        /*0010*/ 	.short	0x0001
        /*0012*/ 	.short	0x0008
        /*0014*/ 	.byte	0x00, 0xf0, 0x11, 0x00


	//----- nvinfo : EIATTR_KPARAM_INFO
	.align		4
.L_33:
        /*0018*/ 	.byte	0x04, 0x17
        /*001a*/ 	.short	(.L_35 - .L_34)
.L_34:
        /*001c*/ 	.word	0x00000000
        /*0020*/ 	.short	0x0000
        /*0022*/ 	.short	0x0000
        /*0024*/ 	.byte	0x00, 0xf5, 0x21, 0x00


	//----- nvinfo : EIATTR_SPARSE_MMA_MASK
	.align		4
.L_35:
        /*0028*/ 	.byte	0x03, 0x50
        /*002a*/ 	.short	0x0000


	//----- nvinfo : EIATTR_MAXREG_COUNT
	.align		4
        /*002c*/ 	.byte	0x03, 0x1b
        /*002e*/ 	.short	0x00ff


	//----- nvinfo : EIATTR_NUM_BARRIERS
	.align		4
        /*0030*/ 	.byte	0x02, 0x4c
        /*0032*/ 	.byte	0x01
	.zero		1


	//----- nvinfo : EIATTR_MERCURY_ISA_VERSION
	.align		4
        /*0034*/ 	.byte	0x03, 0x5f
        /*0036*/ 	.short	0x0101


	//----- nvinfo : EIATTR_VRC_CTA_INIT_COUNT
	.align		4
        /*0038*/ 	.byte	0x02, 0x4a
	.zero		1
	.zero		1


	//----- nvinfo : EIATTR_EXIT_INSTR_OFFSETS
	.align		4
        /*003c*/ 	.byte	0x04, 0x1c
        /*003e*/ 	.short	(.L_37 - .L_36)


	//   ....[0]....
.L_36:
        /*0040*/ 	.word	0x00000370


	//   ....[1]....
        /*0044*/ 	.word	0x000003a0


	//----- nvinfo : EIATTR_CRS_STACK_SIZE
	.align		4
.L_37:
        /*0048*/ 	.byte	0x04, 0x1e
        /*004a*/ 	.short	(.L_39 - .L_38)
.L_38:
        /*004c*/ 	.word	0x00000000


	//----- nvinfo : EIATTR_CBANK_PARAM_SIZE
	.align		4
.L_39:
        /*0050*/ 	.byte	0x03, 0x19
        /*0052*/ 	.short	0x000c


	//----- nvinfo : EIATTR_PARAM_CBANK
	.align		4
        /*0054*/ 	.byte	0x04, 0x0a
        /*0056*/ 	.short	(.L_41 - .L_40)
	.align		4
.L_40:
        /*0058*/ 	.word	index@(.nv.constant0._Z9blockSortPii)
        /*005c*/ 	.short	0x0380
        /*005e*/ 	.short	0x000c


	//----- nvinfo : EIATTR_SW_WAR
	.align		4
.L_41:
        /*0060*/ 	.byte	0x04, 0x36
        /*0062*/ 	.short	(.L_43 - .L_42)
.L_42:
        /*0064*/ 	.word	0x00000008
.L_43:


//--------------------- .nv.callgraph             --------------------------
	.section	.nv.callgraph,"",@"SHT_CUDA_CALLGRAPH"
	.align	4
	.sectionentsize	8
	.align		4
        /*0000*/ 	.word	0x00000000
	.align		4
        /*0004*/ 	.word	0xffffffff
	.align		4
        /*0008*/ 	.word	0x00000000
	.align		4
        /*000c*/ 	.word	0xfffffffe
	.align		4
        /*0010*/ 	.word	0x00000000
	.align		4
        /*0014*/ 	.word	0xfffffffd
	.align		4
        /*0018*/ 	.word	0x00000000
	.align		4
        /*001c*/ 	.word	0xfffffffc


//--------------------- .text._Z11mergeKernelPiS_ii --------------------------
	.section	.text._Z11mergeKernelPiS_ii,"ax",@progbits
	.align	128
        .global         _Z11mergeKernelPiS_ii
        .type           _Z11mergeKernelPiS_ii,@function
        .size           _Z11mergeKernelPiS_ii,(.L_x_22 - _Z11mergeKernelPiS_ii)
        .other          _Z11mergeKernelPiS_ii,@"STO_CUDA_ENTRY STV_DEFAULT"
_Z11mergeKernelPiS_ii:
.text._Z11mergeKernelPiS_ii:
[----:B------:R-:W-:Y:S01]  /*0000*/  LDC R1, c[0x0][0x37c] ;  /* 0x0000df00ff017b82 */ /* 0x000fe20000000800 */
[----:B------:R-:W0:Y:S07]  /*0010*/  S2R R0, SR_TID.X ;  /* 0x0000000000007919 */ /* 0x000e2e0000002100 */
[----:B------:R-:W0:Y:S08]  /*0020*/  S2UR UR4, SR_CTAID.X ;  /* 0x00000000000479c3 */ /* 0x000e300000002500 */
[----:B------:R-:W0:Y:S08]  /*0030*/  LDC R3, c[0x0][0x360] ;  /* 0x0000d800ff037b82 */ /* 0x000e300000000800 */
[----:B------:R-:W1:Y:S01]  /*0040*/  LDC.64 R8, c[0x0][0x390] ;  /* 0x0000e400ff087b82 */ /* 0x000e620000000a00 */
[----:B0-----:R-:W-:-:S04]  /*0050*/  IMAD R3, R3, UR4, R0 ;  /* 0x0000000403037c24 */ /* 0x001fc8000f8e0200 */
[----:B-1----:R-:W-:-:S04]  /*0060*/  IMAD R3, R3, R8, RZ ;  /* 0x0000000803037224 */ /* 0x002fc800078e02ff */
[----:B------:R-:W-:-:S05]  /*0070*/  IMAD.SHL.U32 R5, R3, 0x2, RZ ;  /* 0x0000000203057824 */ /* 0x000fca00078e00ff */
[----:B------:R-:W-:-:S13]  /*0080*/  ISETP.GE.AND P0, PT, R5, R9, PT ;  /* 0x000000090500720c */ /* 0x000fda0003f06270 */
[----:B------:R-:W-:Y:S05]  /*0090*/  @P0 EXIT ;  /* 0x000000000000094d */ /* 0x000fea0003800000 */
[----:B------:R-:W-:Y:S01]  /*00a0*/  IMAD.IADD R4, R5, 0x1, R8 ;  /* 0x0000000105047824 */ /* 0x000fe200078e0208 */
[----:B------:R-:W0:Y:S01]  /*00b0*/  LDC.64 R6, c[0x0][0x380] ;  /* 0x0000e000ff067b82 */ /* 0x000e220000000a00 */
[----:B------:R-:W1:Y:S01]  /*00c0*/  LDCU.64 UR8, c[0x0][0x358] ;  /* 0x00006b00ff0877ac */ /* 0x000e620008000a00 */
[----:B------:R-:W-:Y:S01]  /*00d0*/  BSSY.RECONVERGENT B0, `(.L_x_0) ;  /* 0x000001c000007945 */ /* 0x000fe20003800200 */
[----:B------:R-:W-:Y:S02]  /*00e0*/  MOV R0, R5 ;  /* 0x0000000500007202 */ /* 0x000fe40000000f00 */
[----:B------:R-:W-:-:S04]  /*00f0*/  VIADDMNMX R2, R4, R8, R9, PT ;  /* 0x0000000804027246 */ /* 0x000fc80003800109 */
[C---:B------:R-:W-:Y:S02]  /*0100*/  ISETP.GE.AND P0, PT, R4.reuse, R2, PT ;  /* 0x000000020400720c */ /* 0x040fe40003f06270 */
[----:B------:R-:W-:Y:S02]  /*0110*/  VIMNMX R4, PT, PT, R4, R9, PT ;  /* 0x0000000904047248 */ /* 0x000fe40003fe0100 */
[----:B------:R-:W-:Y:S02]  /*0120*/  ISETP.LT.OR P0, PT, R8, 0x1, P0 ;  /* 0x000000010800780c */ /* 0x000fe40000701670 */
[----:B------:R-:W2:Y:S01]  /*0130*/  LDC.64 R8, c[0x0][0x388] ;  /* 0x0000e200ff087b82 */ /* 0x000ea20000000a00 */
[----:B------:R-:W-:-:S10]  /*0140*/  IMAD.MOV.U32 R3, RZ, RZ, R4 ;  /* 0x000000ffff037224 */ /* 0x000fd400078e0004 */
[----:B-1----:R-:W-:Y:S05]  /*0150*/  @P0 BRA `(.L_x_1) ;  /* 0x00000000004c0947 */ /* 0x002fea0003800000 */
.L_x_2:
[----:B0-----:R-:W-:-:S04]  /*0160*/  IMAD.WIDE R10, R5, 0x4, R6 ;  /* 0x00000004050a7825 */ /* 0x001fc800078e0206 */
[C---:B------:R-:W-:Y:S02]  /*0170*/  IMAD.WIDE R12, R3.reuse, 0x4, R6 ;  /* 0x00000004030c7825 */ /* 0x040fe400078e0206 */
[----:B------:R-:W3:Y:S04]  /*0180*/  LDG.E R10, desc[UR8][R10.64] ;  /* 0x000000080a0a7981 */ /* 0x000ee8000c1e1900 */
[----:B------:R-:W3:Y:S01]  /*0190*/  LDG.E R13, desc[UR8][R12.64] ;  /* 0x000000080c0d7981 */ /* 0x000ee2000c1e1900 */
[C---:B--2---:R-:W-:Y:S01]  /*01a0*/  IMAD.WIDE R14, R0.reuse, 0x4, R8 ;  /* 0x00000004000e7825 */ /* 0x044fe200078e0208 */
[----:B------:R-:W-:Y:S02]  /*01b0*/  IADD3 R19, PT, PT, R3, 0x1, RZ ;  /* 0x0000000103137810 */ /* 0x000fe40007ffe0ff */
[----:B------:R-:W-:Y:S01]  /*01c0*/  IADD3 R0, PT, PT, R0, 0x1, RZ ;  /* 0x0000000100007810 */ /* 0x000fe20007ffe0ff */
[----:B------:R-:W-:Y:S01]  /*01d0*/  VIADD R17, R5, 0x1 ;  /* 0x0000000105117836 */ /* 0x000fe20000000000 */
[----:B---3--:R-:W-:-:S02]  /*01e0*/  ISETP.GE.AND P0, PT, R10, R13, PT ;  /* 0x0000000d0a00720c */ /* 0x008fc40003f06270 */
[CC--:B------:R-:W-:Y:S02]  /*01f0*/  ISETP.GE.AND P1, PT, R10.reuse, R13.reuse, PT ;  /* 0x0000000d0a00720c */ /* 0x0c0fe40003f26270 */
[----:B------:R-:W-:-:S05]  /*0200*/  VIMNMX R21, PT, PT, R10, R13, PT ;  /* 0x0000000d0a157248 */ /* 0x000fca0003fe0100 */
[----:B------:R1:W-:Y:S04]  /*0210*/  STG.E desc[UR8][R14.64], R21 ;  /* 0x000000150e007986 */ /* 0x0003e8000c101908 */
[----:B------:R-:W-:Y:S02]  /*0220*/  @!P0 IMAD.MOV R19, RZ, RZ, R3 ;  /* 0x000000ffff138224 */ /* 0x000fe400078e0203 */
[----:B------:R-:W-:Y:S02]  /*0230*/  @P1 IMAD.MOV R17, RZ, RZ, R5 ;  /* 0x000000ffff111224 */ /* 0x000fe400078e0205 */
[----:B------:R-:W-:Y:S01]  /*0240*/  IMAD.MOV.U32 R3, RZ, RZ, R19 ;  /* 0x000000ffff037224 */ /* 0x000fe200078e0013 */
[----:B------:R-:W-:Y:S01]  /*0250*/  ISETP.GE.AND P0, PT, R19, R2, PT ;  /* 0x000000021300720c */ /* 0x000fe20003f06270 */
[----:B------:R-:W-:Y:S01]  /*0260*/  IMAD.MOV.U32 R5, RZ, RZ, R17 ;  /* 0x000000ffff057224 */ /* 0x000fe200078e0011 */
[----:B------:R-:W-:-:S13]  /*0270*/  ISETP.LT.AND P1, PT, R17, R4, PT ;  /* 0x000000041100720c */ /* 0x000fda0003f21270 */
[----:B-1----:R-:W-:Y:S05]  /*0280*/  @!P0 BRA P1, `(.L_x_2) ;  /* 0xfffffffc00b48947 */ /* 0x002fea000083ffff */
.L_x_1:
[----:B------:R-:W-:Y:S05]  /*0290*/  BSYNC.RECONVERGENT B0 ;  /* 0x0000000000007941 */ /* 0x000fea0003800200 */
.L_x_0:
[----:B------:R-:W-:Y:S01]  /*02a0*/  ISETP.GE.AND P0, PT, R5, R4, PT ;  /* 0x000000040500720c */ /* 0x000fe20003f06270 */
[----:B------:R-:W-:-:S12]  /*02b0*/  BSSY.RECONVERGENT B0, `(.L_x_3) ;  /* 0x000002c000007945 */ /* 0x000fd80003800200 */
[----:B------:R-:W-:Y:S05]  /*02c0*/  @P0 BRA `(.L_x_4) ;  /* 0x0000000000a80947 */ /* 0x000fea0003800000 */
[----:B0-----:R-:W-:Y:S01]  /*02d0*/  IADD3 R6, PT, PT, R4, -R5, RZ ;  /* 0x8000000504067210 */ /* 0x001fe20007ffe0ff */
[----:B------:R-:W-:Y:S01]  /*02e0*/  IMAD.IADD R7, R5, 0x1, -R4 ;  /* 0x0000000105077824 */ /* 0x000fe200078e0a04 */
[----:B------:R-:W-:Y:S02]  /*02f0*/  BSSY.RECONVERGENT B1, `(.L_x_5) ;  /* 0x0000010000017945 */ /* 0x000fe40003800200 */
[----:B------:R-:W-:Y:S02]  /*0300*/  LOP3.LUT P1, R6, R6, 0x3, RZ, 0xc0, !PT ;  /* 0x0000000306067812 */ /* 0x000fe4000782c0ff */
[----:B------:R-:W-:-:S11]  /*0310*/  ISETP.GT.U32.AND P0, PT, R7, -0x4, PT ;  /* 0xfffffffc0700780c */ /* 0x000fd60003f04070 */
[----:B------:R-:W-:Y:S05]  /*0320*/  @!P1 BRA `(.L_x_6) ;  /* 0x0000000000309947 */ /* 0x000fea0003800000 */
[----:B------:R-:W0:Y:S01]  /*0330*/  LDC.64 R12, c[0x0][0x380] ;  /* 0x0000e000ff0c7b82 */ /* 0x000e220000000a00 */
[----:B------:R-:W-:-:S07]  /*0340*/  IMAD.MOV R14, RZ, RZ, -R6 ;  /* 0x000000ffff0e7224 */ /* 0x000fce00078e0a06 */
[----:B--2---:R-:W1:Y:S02]  /*0350*/  LDC.64 R8, c[0x0][0x388] ;  /* 0x0000e200ff087b82 */ /* 0x004e640000000a00 */
.L_x_7:
[----:B0--3--:R-:W-:-:S06]  /*0360*/  IMAD.WIDE R6, R5, 0x4, R12 ;  /* 0x0000000405067825 */ /* 0x009fcc00078e020c */
[----:B------:R-:W2:Y:S01]  /*0370*/  LDG.E R7, desc[UR8][R6.64] ;  /* 0x0000000806077981 */ /* 0x000ea2000c1e1900 */
[----:B-1----:R-:W-:Y:S01]  /*0380*/  IMAD.WIDE R10, R0, 0x4, R8 ;  /* 0x00000004000a7825 */ /* 0x002fe200078e0208 */
[----:B------:R-:W-:-:S03]  /*0390*/  IADD3 R14, PT, PT, R14, 0x1, RZ ;  /* 0x000000010e0e7810 */ /* 0x000fc60007ffe0ff */
[----:B------:R-:W-:Y:S01]  /*03a0*/  VIADD R5, R5, 0x1 ;  /* 0x0000000105057836 */ /* 0x000fe20000000000 */
[----:B------:R-:W-:Y:S01]  /*03b0*/  ISETP.NE.AND P1, PT, R14, RZ, PT ;  /* 0x000000ff0e00720c */ /* 0x000fe20003f25270 */
[----:B------:R-:W-:Y:S01]  /*03c0*/  VIADD R0, R0, 0x1 ;  /* 0x0000000100007836 */ /* 0x000fe20000000000 */
[----:B--2---:R3:W-:Y:S11]  /*03d0*/  STG.E desc[UR8][R10.64], R7 ;  /* 0x000000070a007986 */ /* 0x0047f6000c101908 */
[----:B------:R-:W-:Y:S05]  /*03e0*/  @P1 BRA `(.L_x_7) ;  /* 0xfffffffc00dc1947 */ /* 0x000fea000383ffff */
.L_x_6:
[----:B------:R-:W-:Y:S05]  /*03f0*/  BSYNC.RECONVERGENT B1 ;  /* 0x0000000000017941 */ /* 0x000fea0003800200 */
.L_x_5:
[----:B------:R-:W-:Y:S05]  /*0400*/  @P0 BRA `(.L_x_4) ;  /* 0x0000000000580947 */ /* 0x000fea0003800000 */
[----:B--2---:R-:W0:Y:S01]  /*0410*/  LDC.64 R8, c[0x0][0x380] ;  /* 0x0000e000ff087b82 */ /* 0x004e220000000a00 */
[----:B------:R-:W-:-:S07]  /*0420*/  IADD3 R4, PT, PT, -R4, R5, RZ ;  /* 0x0000000504047210 */ /* 0x000fce0007ffe1ff */
[----:B---3--:R-:W1:Y:S01]  /*0430*/  LDC.64 R6, c[0x0][0x388] ;  /* 0x0000e200ff067b82 */ /* 0x008e620000000a00 */
[----:B0-----:R-:W-:-:S05]  /*0440*/  IADD3 R8, P0, PT, R8, 0x8, RZ ;  /* 0x0000000808087810 */ /* 0x001fca0007f1e0ff */
[----:B------:R-:W-:Y:S01]  /*0450*/  IMAD.X R9, RZ, RZ, R9, P0 ;  /* 0x000000ffff097224 */ /* 0x000fe200000e0609 */
[----:B-1----:R-:W-:-:S05]  /*0460*/  IADD3 R6, P1, PT, R6, 0x8, RZ ;  /* 0x0000000806067810 */ /* 0x002fca0007f3e0ff */
[----:B------:R-:W-:-:S08]  /*0470*/  IMAD.X R7, RZ, RZ, R7, P1 ;  /* 0x000000ffff077224 */ /* 0x000fd000008e0607 */
.L_x_8:
[----:B------:R-:W-:-:S05]  /*0480*/  IMAD.WIDE R10, R5, 0x4, R8 ;  /* 0x00000004050a7825 */ /* 0x000fca00078e0208 */
[----:B-1----:R-:W2:Y:S01]  /*0490*/  LDG.E R15, desc[UR8][R10.64+-0x8] ;  /* 0xfffff8080a0f7981 */ /* 0x002ea2000c1e1900 */
[----:B------:R-:W-:-:S05]  /*04a0*/  IMAD.WIDE R12, R0, 0x4, R6 ;  /* 0x00000004000c7825 */ /* 0x000fca00078e0206 */
[----:B--2---:R1:W-:Y:S04]  /*04b0*/  STG.E desc[UR8][R12.64+-0x8], R15 ;  /* 0xfffff80f0c007986 */ /* 0x0043e8000c101908 */
[----:B------:R-:W2:Y:S04]  /*04c0*/  LDG.E R17, desc[UR8][R10.64+-0x4] ;  /* 0xfffffc080a117981 */ /* 0x000ea8000c1e1900 */
[----:B--2---:R1:W-:Y:S04]  /*04d0*/  STG.E desc[UR8][R12.64+-0x4], R17 ;  /* 0xfffffc110c007986 */ /* 0x0043e8000c101908 */
[----:B------:R-:W2:Y:S04]  /*04e0*/  LDG.E R19, desc[UR8][R10.64] ;  /* 0x000000080a137981 */ /* 0x000ea8000c1e1900 */
[----:B--2---:R1:W-:Y:S04]  /*04f0*/  STG.E desc[UR8][R12.64], R19 ;  /* 0x000000130c007986 */ /* 0x0043e8000c101908 */
[----:B------:R-:W2:Y:S01]  /*0500*/  LDG.E R21, desc[UR8][R10.64+0x4] ;  /* 0x000004080a157981 */ /* 0x000ea2000c1e1900 */
[----:B------:R-:W-:Y:S01]  /*0510*/  IADD3 R4, PT, PT, R4, 0x4, RZ ;  /* 0x0000000404047810 */ /* 0x000fe20007ffe0ff */
[----:B------:R-:W-:Y:S01]  /*0520*/  VIADD R5, R5, 0x4 ;  /* 0x0000000405057836 */ /* 0x000fe20000000000 */
[----:B------:R-:W-:-:S02]  /*0530*/  IADD3 R0, PT, PT, R0, 0x4, RZ ;  /* 0x0000000400007810 */ /* 0x000fc40007ffe0ff */
[----:B------:R-:W-:Y:S01]  /*0540*/  ISETP.NE.AND P0, PT, R4, RZ, PT ;  /* 0x000000ff0400720c */ /* 0x000fe20003f05270 */
[----:B--2---:R1:W-:-:S12]  /*0550*/  STG.E desc[UR8][R12.64+0x4], R21 ;  /* 0x000004150c007986 */ /* 0x0043d8000c101908 */
[----:B------:R-:W-:Y:S05]  /*0560*/  @P0 BRA `(.L_x_8) ;  /* 0xfffffffc00c40947 */ /* 0x000fea000383ffff */
.L_x_4:
[----:B------:R-:W-:Y:S05]  /*0570*/  BSYNC.RECONVERGENT B0 ;  /* 0x0000000000007941 */ /* 0x000fea0003800200 */
.L_x_3:
[----:B------:R-:W-:-:S13]  /*0580*/  ISETP.GE.AND P0, PT, R3, R2, PT ;  /* 0x000000020300720c */ /* 0x000fda0003f06270 */
[----:B------:R-:W-:Y:S05]  /*0590*/  @P0 EXIT ;  /* 0x000000000000094d */ /* 0x000fea0003800000 */
[C-C-:B------:R-:W-:Y:S01]  /*05a0*/  IMAD.IADD R4, R2.reuse, 0x1, -R3.reuse ;  /* 0x0000000102047824 */ /* 0x140fe200078e0a03 */
[----:B------:R-:W-:Y:S01]  /*05b0*/  IADD3 R5, PT, PT, -R2, R3, RZ ;  /* 0x0000000302057210 */ /* 0x000fe20007ffe1ff */
[----:B------:R-:W-:Y:S01]  /*05c0*/  BSSY.RECONVERGENT B0, `(.L_x_9) ;  /* 0x0000012000007945 */ /* 0x000fe20003800200 */
[----:B-1----:R-:W-:Y:S02]  /*05d0*/  IMAD.MOV.U32 R13, RZ, RZ, R3 ;  /* 0x000000ffff0d7224 */ /* 0x002fe400078e0003 */
[----:B------:R-:W-:Y:S02]  /*05e0*/  LOP3.LUT P1, R4, R4, 0x3, RZ, 0xc0, !PT ;  /* 0x0000000304047812 */ /* 0x000fe4000782c0ff */
[----:B------:R-:W-:-:S11]  /*05f0*/  ISETP.GT.U32.AND P0, PT, R5, -0x4, PT ;  /* 0xfffffffc0500780c */ /* 0x000fd60003f04070 */
[----:B------:R-:W-:Y:S05]  /*0600*/  @!P1 BRA `(.L_x_10) ;  /* 0x0000000000349947 */ /* 0x000fea0003800000 */
[----:B---3--:R-:W1:Y:S01]  /*0610*/  LDC.64 R10, c[0x0][0x380] ;  /* 0x0000e000ff0a7b82 */ /* 0x008e620000000a00 */
[----:B------:R-:W-:Y:S01]  /*0620*/  IADD3 R12, PT, PT, -R4, RZ, RZ ;  /* 0x000000ff040c7210 */ /* 0x000fe20007ffe1ff */
[----:B------:R-:W-:-:S06]  /*0630*/  IMAD.MOV.U32 R13, RZ, RZ, R3 ;  /* 0x000000ffff0d7224 */ /* 0x000fcc00078e0003 */
[----:B0-----:R-:W0:Y:S02]  /*0640*/  LDC.64 R6, c[0x0][0x388] ;  /* 0x0000e200ff067b82 */ /* 0x001e240000000a00 */
.L_x_11:
[----:B-1--4-:R-:W-:-:S06]  /*0650*/  IMAD.WIDE R4, R13, 0x4, R10 ;  /* 0x000000040d047825 */ /* 0x012fcc00078e020a */
[----:B------:R-:W3:Y:S01]  /*0660*/  LDG.E R5, desc[UR8][R4.64] ;  /* 0x0000000804057981 */ /* 0x000ee2000c1e1900 */
[----:B0-2---:R-:W-:Y:S01]  /*0670*/  IMAD.WIDE R8, R0, 0x4, R6 ;  /* 0x0000000400087825 */ /* 0x005fe200078e0206 */
[----:B------:R-:W-:Y:S02]  /*0680*/  IADD3 R12, PT, PT, R12, 0x1, RZ ;  /* 0x000000010c0c7810 */ /* 0x000fe40007ffe0ff */
[----:B------:R-:W-:Y:S01]  /*0690*/  IADD3 R0, PT, PT, R0, 0x1, RZ ;  /* 0x0000000100007810 */ /* 0x000fe20007ffe0ff */
[----:B------:R-:W-:Y:S01]  /*06a0*/  VIADD R13, R13, 0x1 ;  /* 0x000000010d0d7836 */ /* 0x000fe20000000000 */
[----:B------:R-:W-:Y:S01]  /*06b0*/  ISETP.NE.AND P1, PT, R12, RZ, PT ;  /* 0x000000ff0c00720c */ /* 0x000fe20003f25270 */
[----:B---3--:R4:W-:-:S12]  /*06c0*/  STG.E desc[UR8][R8.64], R5 ;  /* 0x0000000508007986 */ /* 0x0089d8000c101908 */
[----:B------:R-:W-:Y:S05]  /*06d0*/  @P1 BRA `(.L_x_11) ;  /* 0xfffffffc00dc1947 */ /* 0x000fea000383ffff */
.L_x_10:
[----:B------:R-:W-:Y:S05]  /*06e0*/  BSYNC.RECONVERGENT B0 ;  /* 0x0000000000007941 */ /* 0x000fea0003800200 */
.L_x_9:
[----:B------:R-:W-:Y:S05]  /*06f0*/  @P0 EXIT ;  /* 0x000000000000094d */ /* 0x000fea0003800000 */
[----:B------:R-:W1:Y:S01]  /*0700*/  LDCU.128 UR4, c[0x0][0x380] ;  /* 0x00007000ff0477ac */ /* 0x000e620008000c00 */
[----:B0-----:R-:W-:Y:S01]  /*0710*/  IMAD.IADD R6, R13, 0x1, -R2 ;  /* 0x000000010d067824 */ /* 0x001fe200078e0a02 */
[----:B-1----:R-:W-:Y:S02]  /*0720*/  UIADD3 UR4, UP0, UPT, UR4, 0x8, URZ ;  /* 0x0000000804047890 */ /* 0x002fe4000ff1e0ff */
[----:B------:R-:W-:Y:S02]  /*0730*/  UIADD3 UR6, UP1, UPT, UR6, 0x8, URZ ;  /* 0x0000000806067890 */ /* 0x000fe4000ff3e0ff */
[----:B------:R-:W-:Y:S02]  /*0740*/  UIADD3.X UR5, UPT, UPT, URZ, UR5, URZ, UP0, !UPT ;  /* 0x00000005ff057290 */ /* 0x000fe400087fe4ff */
[----:B------:R-:W-:-:S12]  /*0750*/  UIADD3.X UR7, UPT, UPT, URZ, UR7, URZ, UP1, !UPT ;  /* 0x00000007ff077290 */ /* 0x000fd80008ffe4ff */
.L_x_12:
[----:B------:R-:W-:Y:S01]  /*0760*/  MOV R2, UR4 ;  /* 0x0000000400027c02 */ /* 0x000fe20008000f00 */
[----:B------:R-:W-:-:S04]  /*0770*/  IMAD.U32 R3, RZ, RZ, UR5 ;  /* 0x00000005ff037e24 */ /* 0x000fc8000f8e00ff */
[----:B------:R-:W-:-:S05]  /*0780*/  IMAD.WIDE R2, R13, 0x4, R2 ;  /* 0x000000040d027825 */ /* 0x000fca00078e0202 */
[----:B0--3--:R-:W3:Y:S01]  /*0790*/  LDG.E R7, desc[UR8][R2.64+-0x8] ;  /* 0xfffff80802077981 */ /* 0x009ee2000c1e1900 */
[----:B------:R-:W-:Y:S01]  /*07a0*/  MOV R4, UR6 ;  /* 0x0000000600047c02 */ /* 0x000fe20008000f00 */
[----:B----4-:R-:W-:-:S04]  /*07b0*/  IMAD.U32 R5, RZ, RZ, UR7 ;  /* 0x00000007ff057e24 */ /* 0x010fc8000f8e00ff */
[----:B------:R-:W-:-:S05]  /*07c0*/  IMAD.WIDE R4, R0, 0x4, R4 ;  /* 0x0000000400047825 */ /* 0x000fca00078e0204 */
[----:B---3--:R0:W-:Y:S04]  /*07d0*/  STG.E desc[UR8][R4.64+-0x8], R7 ;  /* 0xfffff80704007986 */ /* 0x0081e8000c101908 */
[----:B--2---:R-:W2:Y:S04]  /*07e0*/  LDG.E R9, desc[UR8][R2.64+-0x4] ;  /* 0xfffffc0802097981 */ /* 0x004ea8000c1e1900 */
        /* <DEDUP_REMOVED lines=10> */
[----:B------:R-:W-:Y:S05]  /*0890*/  EXIT ;  /* 0x000000000000794d */ /* 0x000fea0003800000 */
.L_x_13:
[----:B------:R-:W-:-:S00]  /*08a0*/  BRA `(.L_x_13) ;  /* 0xfffffffc00fc7947 */ /* 0x000fc0000383ffff */
[----:B------:R-:W-:-:S00]  /*08b0*/  NOP ;  /* 0x0000000000007918 */ /* 0x000fc00000000000 */
        /* <DEDUP_REMOVED lines=12> */
.L_x_22:


//--------------------- .text._Z9blockSortPii     --------------------------
	.section	.text._Z9blockSortPii,"ax",@progbits
	.align	128
        .global         _Z9blockSortPii
        .type           _Z9blockSortPii,@function
        .size           _Z9blockSortPii,(.L_x_23 - _Z9blockSortPii)
        .other          _Z9blockSortPii,@"STO_CUDA_ENTRY STV_DEFAULT"
_Z9blockSortPii:
.text._Z9blockSortPii:
[----:B------:R-:W-:Y:S01]  /*0000*/  LDC R1, c[0x0][0x37c] ;  /* 0x0000df00ff017b82 */ /* 0x000fe20000000800 */
[----:B------:R-:W0:Y:S07]  /*0010*/  S2R R4, SR_TID.X ;  /* 0x0000000000047919 */ /* 0x000e2e0000002100 */
[----:B------:R-:W0:Y:S01]  /*0020*/  S2UR UR4, SR_CTAID.X ;  /* 0x00000000000479c3 */ /* 0x000e220000002500 */
[----:B------:R-:W1:Y:S01]  /*0030*/  LDCU UR5, c[0x0][0x388] ;  /* 0x00007100ff0577ac */ /* 0x000e620008000800 */
[----:B------:R-:W-:Y:S01]  /*0040*/  IMAD.MOV.U32 R0, RZ, RZ, 0x7fffffff ;  /* 0x7fffffffff007424 */ /* 0x000fe200078e00ff */
[----:B------:R-:W2:Y:S05]  /*0050*/  LDCU.64 UR8, c[0x0][0x358] ;  /* 0x00006b00ff0877ac */ /* 0x000eaa0008000a00 */
[----:B------:R-:W0:Y:S08]  /*0060*/  LDC R9, c[0x0][0x360] ;  /* 0x0000d800ff097b82 */ /* 0x000e300000000800 */
[----:B------:R-:W3:Y:S01]  /*0070*/  LDC.64 R2, c[0x0][0x380] ;  /* 0x0000e000ff027b82 */ /* 0x000ee20000000a00 */
[----:B0-----:R-:W-:-:S05]  /*0080*/  IMAD R5, R9, UR4, R4 ;  /* 0x0000000409057c24 */ /* 0x001fca000f8e0204 */
[C---:B-1----:R-:W-:Y:S01]  /*0090*/  ISETP.GE.AND P0, PT, R5.reuse, UR5, PT ;  /* 0x0000000505007c0c */ /* 0x042fe2000bf06270 */
[----:B---3--:R-:W-:-:S12]  /*00a0*/  IMAD.WIDE R2, R5, 0x4, R2 ;  /* 0x0000000405027825 */ /* 0x008fd800078e0202 */
[----:B--2---:R-:W2:Y:S01]  /*00b0*/  @!P0 LDG.E R0, desc[UR8][R2.64] ;  /* 0x0000000802008981 */ /* 0x004ea2000c1e1900 */
[----:B------:R-:W0:Y:S01]  /*00c0*/  S2UR UR5, SR_CgaCtaId ;  /* 0x00000000000579c3 */ /* 0x000e220000008800 */
[----:B------:R-:W-:Y:S01]  /*00d0*/  UMOV UR4, 0x400 ;  /* 0x0000040000047882 */ /* 0x000fe20000000000 */
[----:B------:R-:W-:Y:S01]  /*00e0*/  ISETP.GE.U32.AND P0, PT, R9, 0x2, PT ;  /* 0x000000020900780c */ /* 0x000fe20003f06070 */
[----:B0-----:R-:W-:-:S06]  /*00f0*/  ULEA UR4, UR5, UR4, 0x18 ;  /* 0x0000000405047291 */ /* 0x001fcc000f8ec0ff */
[----:B------:R-:W-:-:S05]  /*0100*/  LEA R7, R4, UR4, 0x2 ;  /* 0x0000000404077c11 */ /* 0x000fca000f8e10ff */
[----:B--2---:R0:W-:Y:S01]  /*0110*/  STS [R7], R0 ;  /* 0x0000000007007388 */ /* 0x0041e20000000800 */
[----:B------:R-:W-:Y:S06]  /*0120*/  BAR.SYNC.DEFER_BLOCKING 0x0 ;  /* 0x0000000000007b1d */ /* 0x000fec0000010000 */
[----:B------:R-:W-:Y:S05]  /*0130*/  @!P0 BRA `(.L_x_14) ;  /* 0x0000000000848947 */ /* 0x000fea0003800000 */
[----:B------:R-:W-:-:S05]  /*0140*/  UMOV UR7, 0x2 ;  /* 0x0000000200077882 */ /* 0x000fca0000000000 */
.L_x_20:
[----:B------:R-:W-:-:S04]  /*0150*/  USHF.R.S32.HI UR5, URZ, 0x1, UR7 ;  /* 0x00000001ff057899 */ /* 0x000fc80008011407 */
[----:B------:R-:W-:-:S09]  /*0160*/  UISETP.GE.AND UP0, UPT, UR5, 0x1, UPT ;  /* 0x000000010500788c */ /* 0x000fd2000bf06270 */
[----:B-12---:R-:W-:Y:S05]  /*0170*/  BRA.U !UP0, `(.L_x_15) ;  /* 0x0000000108687547 */ /* 0x006fea000b800000 */
.L_x_19:
[----:B-12---:R-:W-:Y:S01]  /*0180*/  LOP3.LUT R11, R4, UR5, RZ, 0x3c, !PT ;  /* 0x00000005040b7c12 */ /* 0x006fe2000f8e3cff */
[----:B------:R-:W-:Y:S03]  /*0190*/  BSSY.RECONVERGENT B0, `(.L_x_16) ;  /* 0x0000013000007945 */ /* 0x000fe60003800200 */
[----:B------:R-:W-:-:S13]  /*01a0*/  ISETP.GT.AND P0, PT, R11, R4, PT ;  /* 0x000000040b00720c */ /* 0x000fda0003f04270 */
[----:B------:R-:W-:Y:S05]  /*01b0*/  @!P0 BRA `(.L_x_17) ;  /* 0x0000000000408947 */ /* 0x000fea0003800000 */
[----:B------:R-:W-:-:S13]  /*01c0*/  LOP3.LUT P0, RZ, R4, UR7, RZ, 0xc0, !PT ;  /* 0x0000000704ff7c12 */ /* 0x000fda000f80c0ff */
[----:B------:R-:W-:Y:S05]  /*01d0*/  @P0 BRA `(.L_x_18) ;  /* 0x0000000000200947 */ /* 0x000fea0003800000 */
[----:B------:R-:W-:Y:S01]  /*01e0*/  LEA R11, R11, UR4, 0x2 ;  /* 0x000000040b0b7c11 */ /* 0x000fe2000f8e10ff */
[----:B0-----:R-:W-:Y:S04]  /*01f0*/  LDS R0, [R7] ;  /* 0x0000000007007984 */ /* 0x001fe80000000800 */
[----:B------:R-:W0:Y:S02]  /*0200*/  LDS R6, [R11] ;  /* 0x000000000b067984 */ /* 0x000e240000000800 */
[----:B0-----:R-:W-:-:S13]  /*0210*/  ISETP.GT.AND P0, PT, R0, R6, PT ;  /* 0x000000060000720c */ /* 0x001fda0003f04270 */
[----:B------:R-:W-:Y:S05]  /*0220*/  @!P0 BRA `(.L_x_17) ;  /* 0x0000000000248947 */ /* 0x000fea0003800000 */
[----:B------:R2:W-:Y:S04]  /*0230*/  STS [R7], R6 ;  /* 0x0000000607007388 */ /* 0x0005e80000000800 */
[----:B------:R2:W-:Y:S01]  /*0240*/  STS [R11], R0 ;  /* 0x000000000b007388 */ /* 0x0005e20000000800 */
[----:B------:R-:W-:Y:S05]  /*0250*/  BRA `(.L_x_17) ;  /* 0x0000000000187947 */ /* 0x000fea0003800000 */
.L_x_18:
[----:B------:R-:W-:Y:S01]  /*0260*/  LEA R11, R11, UR4, 0x2 ;  /* 0x000000040b0b7c11 */ /* 0x000fe2000f8e10ff */
[----:B0-----:R-:W-:Y:S04]  /*0270*/  LDS R0, [R7] ;  /* 0x0000000007007984 */ /* 0x001fe80000000800 */
[----:B------:R-:W0:Y:S02]  /*0280*/  LDS R6, [R11] ;  /* 0x000000000b067984 */ /* 0x000e240000000800 */
[----:B0-----:R-:W-:-:S13]  /*0290*/  ISETP.GE.AND P0, PT, R0, R6, PT ;  /* 0x000000060000720c */ /* 0x001fda0003f06270 */
[----:B------:R1:W-:Y:S04]  /*02a0*/  @!P0 STS [R7], R6 ;  /* 0x0000000607008388 */ /* 0x0003e80000000800 */
[----:B------:R1:W-:Y:S02]  /*02b0*/  @!P0 STS [R11], R0 ;  /* 0x000000000b008388 */ /* 0x0003e40000000800 */
.L_x_17:
[----:B------:R-:W-:Y:S05]  /*02c0*/  BSYNC.RECONVERGENT B0 ;  /* 0x0000000000007941 */ /* 0x000fea0003800200 */
.L_x_16:
[----:B------:R-:W-:Y:S01]  /*02d0*/  BAR.SYNC.DEFER_BLOCKING 0x0 ;  /* 0x0000000000007b1d */ /* 0x000fe20000010000 */
[----:B------:R-:W-:Y:S02]  /*02e0*/  UISETP.GT.U32.AND UP0, UPT, UR5, 0x1, UPT ;  /* 0x000000010500788c */ /* 0x000fe4000bf04070 */
[----:B------:R-:W-:-:S07]  /*02f0*/  USHF.R.U32.HI UR6, URZ, 0x1, UR5 ;  /* 0x00000001ff067899 */ /* 0x000fce0008011605 */
[----:B------:R-:W-:Y:S01]  /*0300*/  UMOV UR5, UR6 ;  /* 0x0000000600057c82 */ /* 0x000fe20008000000 */
[----:B------:R-:W-:Y:S05]  /*0310*/  BRA.U UP0, `(.L_x_19) ;  /* 0xfffffffd00987547 */ /* 0x000fea000b83ffff */
.L_x_15:
[----:B------:R-:W-:-:S06]  /*0320*/  USHF.L.U32 UR7, UR7, 0x1, URZ ;  /* 0x0000000107077899 */ /* 0x000fcc00080006ff */
[----:B------:R-:W-:-:S13]  /*0330*/  ISETP.LT.U32.AND P0, PT, R9, UR7, PT ;  /* 0x0000000709007c0c */ /* 0x000fda000bf01070 */
[----:B------:R-:W-:Y:S05]  /*0340*/  @!P0 BRA `(.L_x_20) ;  /* 0xfffffffc00808947 */ /* 0x000fea000383ffff */
.L_x_14:
[----:B------:R-:W3:Y:S02]  /*0350*/  LDCU UR5, c[0x0][0x388] ;  /* 0x00007100ff0577ac */ /* 0x000ee40008000800 */
[----:B---3--:R-:W-:-:S13]  /*0360*/  ISETP.GE.AND P0, PT, R5, UR5, PT ;  /* 0x0000000505007c0c */ /* 0x008fda000bf06270 */
[----:B------:R-:W-:Y:S05]  /*0370*/  @P0 EXIT ;  /* 0x000000000000094d */ /* 0x000fea0003800000 */
[----:B012---:R-:W0:Y:S04]  /*0380*/  LDS R7, [R7] ;  /* 0x0000000007077984 */ /* 0x007e280000000800 */
[----:B0-----:R-:W-:Y:S01]  /*0390*/  STG.E desc[UR8][R2.64], R7 ;  /* 0x0000000702007986 */ /* 0x001fe2000c101908 */
[----:B------:R-:W-:Y:S05]  /*03a0*/  EXIT ;  /* 0x000000000000794d */ /* 0x000fea0003800000 */
.L_x_21:
        /* <DEDUP_REMOVED lines=13> */
.L_x_23:


//--------------------- .nv.shared._Z11mergeKernelPiS_ii --------------------------
	.section	.nv.shared._Z11mergeKernelPiS_ii,"aw",@nobits
	.sectionflags	@""
	.align	16
	.zero		1024


//--------------------- .nv.shared.reserved.0     --------------------------
	.section	.nv.shared.reserved.0,"aw",@nobits
	.weak		__nv_reservedSMEM_offset_0_alias
	.size		__nv_reservedSMEM_offset_0_alias, 0, 64
	.other		__nv_reservedSMEM_offset_0_alias,@"STO_CUDA_RESERVED_SHARED STV_DEFAULT"
__nv_reservedSMEM_offset_0_alias:
	.zero		0
	.zero		64


//--------------------- .nv.shared._Z9blockSortPii --------------------------
	.section	.nv.shared._Z9blockSortPii,"aw",@nobits
	.sectionflags	@""
	.align	16
	.zero		1024


//--------------------- .nv.constant0._Z11mergeKernelPiS_ii --------------------------
	.section	.nv.constant0._Z11mergeKernelPiS_ii,"a",@progbits
	.sectionflags	@""
	.align	4
.nv.constant0._Z11mergeKernelPiS_ii:
	.zero		920


//--------------------- .nv.constant0._Z9blockSortPii --------------------------
	.section	.nv.constant0._Z9blockSortPii,"a",@progbits
	.sectionflags	@""
	.align	4
.nv.constant0._Z9blockSortPii:
	.zero		908


//--------------------- SYMBOLS --------------------------

	.type		.nv.reservedSmem.offset0,@object
	.size		.nv.reservedSmem.offset0,0x4
	.type		.nv.reservedSmem.cap,@object
	.size		.nv.reservedSmem.cap,0x4
